	.headerflags	@"EF_CUDA_TEXMODE_UNIFIED EF_CUDA_64BIT_ADDRESS EF_CUDA_ACCELERATORS EF_CUDA_SM90 EF_CUDA_VIRTUAL_SM(EF_CUDA_SM90)"
	.elftype	@"ET_EXEC"


//--------------------- .nv.info                  --------------------------
	.section	.nv.info,"",@"SHT_CUDA_INFO"
	.align	4


	//----- nvinfo : EIATTR_REGCOUNT
	.align		4
        /*0000*/ 	.byte	0x04, 0x2f
        /*0002*/ 	.short	(.L_3 - .L_2)
	.align		4
.L_2:
        /*0004*/ 	.word	index@(triton_poi_fused__native_batch_norm_legit_no_training_relu_1)
        /*0008*/ 	.word	0x00000010


	//----- nvinfo : EIATTR_MIN_STACK_SIZE
	.align		4
.L_3:
        /*000c*/ 	.byte	0x04, 0x12
        /*000e*/ 	.short	(.L_5 - .L_4)
	.align		4
.L_4:
        /*0010*/ 	.word	index@(triton_poi_fused__native_batch_norm_legit_no_training_relu_1)
        /*0014*/ 	.word	0x00000000


	//----- nvinfo : EIATTR_FRAME_SIZE
	.align		4
.L_5:
        /*0018*/ 	.byte	0x04, 0x11
        /*001a*/ 	.short	(.L_7 - .L_6)
	.align		4
.L_6:
        /*001c*/ 	.word	index@(triton_poi_fused__native_batch_norm_legit_no_training_relu_1)
        /*0020*/ 	.word	0x00000000


	//----- nvinfo : EIATTR_MIN_STACK_SIZE
	.align		4
.L_7:
        /*0024*/ 	.byte	0x04, 0x12
        /*0026*/ 	.short	(.L_9 - .L_8)
	.align		4
.L_8:
        /*0028*/ 	.word	index@(triton_poi_fused__native_batch_norm_legit_no_training_relu_1)
        /*002c*/ 	.word	0x00000000
.L_9:


//--------------------- .nv.info.triton_poi_fused__native_batch_norm_legit_no_training_relu_1 --------------------------
	.section	.nv.info.triton_poi_fused__native_batch_norm_legit_no_training_relu_1,"",@"SHT_CUDA_INFO"
	.sectionflags	@""
	.align	4


	//----- nvinfo : EIATTR_CUDA_API_VERSION
	.align		4
        /*0000*/ 	.byte	0x04, 0x37
        /*0002*/ 	.short	(.L_11 - .L_10)
.L_10:
        /*0004*/ 	.word	0x0000007c


	//----- nvinfo : EIATTR_KPARAM_INFO
	.align		4
.L_11:
        /*0008*/ 	.byte	0x04, 0x17
        /*000a*/ 	.short	(.L_13 - .L_12)
.L_12:
        /*000c*/ 	.word	0x00000000
        /*0010*/ 	.short	0x0006
        /*0012*/ 	.short	0x0030
        /*0014*/ 	.byte	0x00, 0xf0, 0x11, 0x00


	//----- nvinfo : EIATTR_KPARAM_INFO
	.align		4
.L_13:
        /*0018*/ 	.byte	0x04, 0x17
        /*001a*/ 	.short	(.L_15 - .L_14)
.L_14:
        /*001c*/ 	.word	0x00000000
        /*0020*/ 	.short	0x0005
        /*0022*/ 	.short	0x0028
        /*0024*/ 	.byte	0x00, 0xf4, 0x21, 0x00


	//----- nvinfo : EIATTR_KPARAM_INFO
	.align		4
.L_15:
        /*0028*/ 	.byte	0x04, 0x17
        /*002a*/ 	.short	(.L_17 - .L_16)
.L_16:
        /*002c*/ 	.word	0x00000000
        /*0030*/ 	.short	0x0004
        /*0032*/ 	.short	0x0020
        /*0034*/ 	.byte	0x00, 0xf4, 0x21, 0x00


	//----- nvinfo : EIATTR_KPARAM_INFO
	.align		4
.L_17:
        /*0038*/ 	.byte	0x04, 0x17
        /*003a*/ 	.short	(.L_19 - .L_18)
.L_18:
        /*003c*/ 	.word	0x00000000
        /*0040*/ 	.short	0x0003
        /*0042*/ 	.short	0x0018
        /*0044*/ 	.byte	0x00, 0xf4, 0x21, 0x00


	//----- nvinfo : EIATTR_KPARAM_INFO
	.align		4
.L_19:
        /*0048*/ 	.byte	0x04, 0x17
        /*004a*/ 	.short	(.L_21 - .L_20)
.L_20:
        /*004c*/ 	.word	0x00000000
        /*0050*/ 	.short	0x0002
        /*0052*/ 	.short	0x0010
        /*0054*/ 	.byte	0x00, 0xf4, 0x21, 0x00


	//----- nvinfo : EIATTR_KPARAM_INFO
	.align		4
.L_21:
        /*0058*/ 	.byte	0x04, 0x17
        /*005a*/ 	.short	(.L_23 - .L_22)
.L_22:
        /*005c*/ 	.word	0x00000000
        /*0060*/ 	.short	0x0001
        /*0062*/ 	.short	0x0008
        /*0064*/ 	.byte	0x00, 0xf4, 0x21, 0x00


	//----- nvinfo : EIATTR_KPARAM_INFO
	.align		4
.L_23:
        /*0068*/ 	.byte	0x04, 0x17
        /*006a*/ 	.short	(.L_25 - .L_24)
.L_24:
        /*006c*/ 	.word	0x00000000
        /*0070*/ 	.short	0x0000
        /*0072*/ 	.short	0x0000
        /*0074*/ 	.byte	0x00, 0xf4, 0x21, 0x00


	//----- nvinfo : EIATTR_SPARSE_MMA_MASK
	.align		4
.L_25:
        /*0078*/ 	.byte	0x03, 0x50
        /*007a*/ 	.short	0x0000


	//----- nvinfo : EIATTR_MAXREG_COUNT
	.align		4
        /*007c*/ 	.byte	0x03, 0x1b
        /*007e*/ 	.short	0x00ff


	//----- nvinfo : EIATTR_EXIT_INSTR_OFFSETS
	.align		4
        /*0080*/ 	.byte	0x04, 0x1c
        /*0082*/ 	.short	(.L_27 - .L_26)


	//   ....[0]....
.L_26:
        /*0084*/ 	.word	0x000002d0


	//----- nvinfo : EIATTR_REQNTID
	.align		4
.L_27:
        /*0088*/ 	.byte	0x04, 0x10
        /*008a*/ 	.short	(.L_29 - .L_28)
.L_28:
        /*008c*/ 	.word	0x00000080
        /*0090*/ 	.word	0x00000001
        /*0094*/ 	.word	0x00000001


	//----- nvinfo : EIATTR_CBANK_PARAM_SIZE
	.align		4
.L_29:
        /*0098*/ 	.byte	0x03, 0x19
        /*009a*/ 	.short	0x0034


	//----- nvinfo : EIATTR_PARAM_CBANK
	.align		4
        /*009c*/ 	.byte	0x04, 0x0a
        /*009e*/ 	.short	(.L_31 - .L_30)
	.align		4
.L_30:
        /*00a0*/ 	.word	index@(.nv.constant0.triton_poi_fused__native_batch_norm_legit_no_training_relu_1)
        /*00a4*/ 	.short	0x0210
        /*00a6*/ 	.short	0x0034


	//----- nvinfo : EIATTR_SW_WAR
	.align		4
.L_31:
        /*00a8*/ 	.byte	0x04, 0x36
        /*00aa*/ 	.short	(.L_33 - .L_32)
.L_32:
        /*00ac*/ 	.word	0x00000008
.L_33:


//--------------------- .nv.callgraph             --------------------------
	.section	.nv.callgraph,"",@"SHT_CUDA_CALLGRAPH"
	.align	4
	.sectionentsize	8
	.align		4
        /*0000*/ 	.word	0x00000000
	.align		4
        /*0004*/ 	.word	0xffffffff
	.align		4
        /*0008*/ 	.word	0x00000000
	.align		4
        /*000c*/ 	.word	0xfffffffe
	.align		4
        /*0010*/ 	.word	0x00000000
	.align		4
        /*0014*/ 	.word	0xfffffffd
	.align		4
        /*0018*/ 	.word	0x00000000
	.align		4
        /*001c*/ 	.word	0xfffffffc


//--------------------- .nv.constant4             --------------------------
	.section	.nv.constant4,"a",@progbits
	.align	8
	.align		8
.nv.constant4:
        /*0000*/ 	.dword	_$_str
	.align		8
        /*0008*/ 	.dword	_$_str_$_2


//--------------------- .text.triton_poi_fused__native_batch_norm_legit_no_training_relu_1 --------------------------
	.section	.text.triton_poi_fused__native_batch_norm_legit_no_training_relu_1,"ax",@progbits
	.align	128
        .global         triton_poi_fused__native_batch_norm_legit_no_training_relu_1
        .type           triton_poi_fused__native_batch_norm_legit_no_training_relu_1,@function
        .size           triton_poi_fused__native_batch_norm_legit_no_training_relu_1,(.L_x_1 - triton_poi_fused__native_batch_norm_legit_no_training_relu_1)
        .other          triton_poi_fused__native_batch_norm_legit_no_training_relu_1,@"STO_CUDA_ENTRY STV_DEFAULT"
triton_poi_fused__native_batch_norm_legit_no_training_relu_1:
.text.triton_poi_fused__native_batch_norm_legit_no_training_relu_1:
[----:B------:R-:W-:Y:S01]  /*0000*/  LDC R1, c[0x0][0x28] ;  /* 0x00000a00ff017b82 */ /* 0x000fe20000000800 */
[----:B------:R-:W1:Y:S07]  /*0010*/  S2R R0, SR_TID.X ;  /* 0x0000000000007919 */ /* 0x000e6e0000002100 */
[----:B------:R-:W2:Y:S01]  /*0020*/  LDC.64 R6, c[0x0][0x220] ;  /* 0x00008800ff067b82 */ /* 0x000ea20000000a00 */
[----:B------:R-:W-:Y:S01]  /*0030*/  ULDC.64 UR4, c[0x0][0x208] ;  /* 0x0000820000047ab9 */ /* 0x000fe20000000a00 */
[----:B------:R-:W3:Y:S06]  /*0040*/  S2R R3, SR_CTAID.X ;  /* 0x0000000000037919 */ /* 0x000eec0000002500 */
[----:B------:R-:W4:Y:S08]  /*0050*/  LDC.64 R4, c[0x0][0x218] ;  /* 0x00008600ff047b82 */ /* 0x000f300000000a00 */
[----:B------:R-:W5:Y:S08]  /*0060*/  LDC.64 R8, c[0x0][0x228] ;  /* 0x00008a00ff087b82 */ /* 0x000f700000000a00 */
[----:B------:R-:W5:Y:S01]  /*0070*/  LDC.64 R10, c[0x0][0x230] ;  /* 0x00008c00ff0a7b82 */ /* 0x000f620000000a00 */
[----:B-1----:R-:W-:-:S02]  /*0080*/  LOP3.LUT R0, R0, 0x7f, RZ, 0xc0, !PT ;  /* 0x0000007f00007812 */ /* 0x002fc400078ec0ff */
[----:B---3--:R-:W-:Y:S02]  /*0090*/  SHF.R.S32.HI R2, RZ, 0x18, R3 ;  /* 0x00000018ff027819 */ /* 0x008fe40000011403 */
[----:B------:R-:W-:Y:S02]  /*00a0*/  LEA R0, R3, R0, 0x7 ;  /* 0x0000000003007211 */ /* 0x000fe400078e38ff */
[----:B------:R-:W-:-:S04]  /*00b0*/  SGXT R3, R2, 0x1 ;  /* 0x000000010203781a */ /* 0x000fc80000000200 */
[----:B------:R-:W-:-:S04]  /*00c0*/  LEA.HI R3, R3, R0, RZ, 0x8 ;  /* 0x0000000003037211 */ /* 0x000fc800078f40ff */
[----:B------:R-:W-:-:S04]  /*00d0*/  LOP3.LUT R3, R3, 0xffffff00, RZ, 0xc0, !PT ;  /* 0xffffff0003037812 */ /* 0x000fc800078ec0ff */
[----:B------:R-:W-:Y:S02]  /*00e0*/  IADD3 R13, R0, -R3, RZ ;  /* 0x80000003000d7210 */ /* 0x000fe40007ffe0ff */
[----:B------:R-:W1:Y:S03]  /*00f0*/  LDC.64 R2, c[0x0][0x210] ;  /* 0x00008400ff027b82 */ /* 0x000e660000000a00 */
[----:B--2---:R-:W-:-:S06]  /*0100*/  IMAD.WIDE R6, R13, 0x4, R6 ;  /* 0x000000040d067825 */ /* 0x004fcc00078e0206 */
[----:B------:R-:W2:Y:S01]  /*0110*/  LDG.E.EL R6, desc[UR4][R6.64] ;  /* 0x0000000406067981 */ /* 0x000ea2000c2e1900 */
[----:B----4-:R-:W-:-:S04]  /*0120*/  IMAD.WIDE R4, R13, 0x4, R4 ;  /* 0x000000040d047825 */ /* 0x010fc800078e0204 */
[C---:B-----5:R-:W-:Y:S02]  /*0130*/  IMAD.WIDE R8, R13.reuse, 0x4, R8 ;  /* 0x000000040d087825 */ /* 0x060fe400078e0208 */
[----:B------:R3:W4:Y:S02]  /*0140*/  LDG.E.EL R5, desc[UR4][R4.64] ;  /* 0x0000000404057981 */ /* 0x000724000c2e1900 */
[----:B0-----:R-:W-:Y:S02]  /*0150*/  IMAD.WIDE R10, R13, 0x4, R10 ;  /* 0x000000040d0a7825 */ /* 0x001fe400078e020a */
[----:B------:R-:W5:Y:S02]  /*0160*/  LDG.E.EL R8, desc[UR4][R8.64] ;  /* 0x0000000408087981 */ /* 0x000f64000c2e1900 */
[C---:B-1----:R-:W-:Y:S02]  /*0170*/  IMAD.WIDE R2, R0.reuse, 0x4, R2 ;  /* 0x0000000400027825 */ /* 0x042fe400078e0202 */
[----:B------:R-:W5:Y:S04]  /*0180*/  LDG.E.EL R11, desc[UR4][R10.64] ;  /* 0x000000040a0b7981 */ /* 0x000f68000c2e1900 */
[----:B------:R0:W4:Y:S01]  /*0190*/  LDG.E R12, desc[UR4][R2.64] ;  /* 0x00000004020c7981 */ /* 0x000122000c1e1900 */
[----:B---3--:R-:W-:Y:S01]  /*01a0*/  HFMA2.MMA R4, -RZ, RZ, 1.625, 0 ;  /* 0x3e800000ff047435 */ /* 0x008fe200000001ff */
[----:B0-----:R-:W0:Y:S02]  /*01b0*/  LDC.64 R2, c[0x0][0x238] ;  /* 0x00008e00ff027b82 */ /* 0x001e240000000a00 */
[----:B0-----:R-:W-:-:S04]  /*01c0*/  IMAD.WIDE R2, R0, 0x4, R2 ;  /* 0x0000000400027825 */ /* 0x001fc800078e0202 */
[----:B--2---:R-:W-:-:S04]  /*01d0*/  FADD R6, R6, 9.9999997473787516356e-06 ;  /* 0x3727c5ac06067421 */ /* 0x004fc80000000000 */
[----:B------:R-:W0:Y:S02]  /*01e0*/  MUFU.SQRT R7, R6 ;  /* 0x0000000600077308 */ /* 0x000e240000002000 */
[C---:B0-----:R-:W-:Y:S02]  /*01f0*/  FSETP.GT.AND P0, PT, R7.reuse, 8.50705917302346158658e+37, PT ;  /* 0x7e8000000700780b */ /* 0x041fe40003f04000 */
[----:B------:R-:W-:-:S11]  /*0200*/  FSETP.GEU.AND P1, PT, R7, 1.175494350822287508e-38, PT ;  /* 0x008000000700780b */ /* 0x000fd60003f2e000 */
[----:B------:R-:W-:-:S04]  /*0210*/  @P0 FMUL R7, R7, 0.25 ;  /* 0x3e80000007070820 */ /* 0x000fc80000400000 */
[----:B------:R-:W-:-:S06]  /*0220*/  @!P1 FMUL R7, R7, 16777216 ;  /* 0x4b80000007079820 */ /* 0x000fcc0000400000 */
[----:B------:R-:W0:Y:S01]  /*0230*/  MUFU.RCP R7, R7 ;  /* 0x0000000700077308 */ /* 0x000e220000001000 */
[----:B------:R-:W-:Y:S01]  /*0240*/  FSEL R4, R4, 1, P0 ;  /* 0x3f80000004047808 */ /* 0x000fe20000000000 */
[----:B----4-:R-:W-:-:S04]  /*0250*/  FADD R5, R12, -R5 ;  /* 0x800000050c057221 */ /* 0x010fc80000000000 */
[----:B------:R-:W-:-:S04]  /*0260*/  @!P1 FMUL R4, R4, 16777216 ;  /* 0x4b80000004049820 */ /* 0x000fc80000400000 */
[----:B0-----:R-:W-:-:S04]  /*0270*/  FMUL R4, R7, R4 ;  /* 0x0000000407047220 */ /* 0x001fc80000400000 */
[----:B------:R-:W-:-:S04]  /*0280*/  FMUL R4, R5, R4 ;  /* 0x0000000405047220 */ /* 0x000fc80000400000 */
[----:B-----5:R-:W-:-:S05]  /*0290*/  FFMA R4, R8, R4, R11 ;  /* 0x0000000408047223 */ /* 0x020fca000000000b */
[----:B------:R-:W-:-:S04]  /*02a0*/  FSETP.GEU.AND P0, PT, R4, RZ, PT ;  /* 0x000000ff0400720b */ /* 0x000fc80003f0e000 */
[----:B------:R-:W-:-:S05]  /*02b0*/  FSEL R5, R4, RZ, P0 ;  /* 0x000000ff04057208 */ /* 0x000fca0000000000 */
[----:B------:R-:W-:Y:S01]  /*02c0*/  STG.E desc[UR4][R2.64], R5 ;  /* 0x0000000502007986 */ /* 0x000fe2000c101904 */
[----:B------:R-:W-:Y:S05]  /*02d0*/  EXIT ;  /* 0x000000000000794d */ /* 0x000fea0003800000 */
.L_x_0:
[----:B------:R-:W-:-:S00]  /*02e0*/  BRA `(.L_x_0) ;  /* 0xfffffffc00fc7947 */ /* 0x000fc0000383ffff */
[----:B------:R-:W-:-:S00]  /*02f0*/  NOP ;  /* 0x0000000000007918 */ /* 0x000fc00000000000 */
        /* <DEDUP_REMOVED lines=8> */
.L_x_1:


//--------------------- .nv.global.init           --------------------------
	.section	.nv.global.init,"aw",@progbits
.nv.global.init:
	.type		_$_str,@object
	.size		_$_str,(_$_str_$_2 - _$_str)
_$_str:
        /*0000*/ 	.byte	0x5f, 0x5f, 0x43, 0x55, 0x44, 0x41, 0x5f, 0x46, 0x54, 0x5a, 0x00
	.type		_$_str_$_2,@object
	.size		_$_str_$_2,(.L_1 - _$_str_$_2)
_$_str_$_2:
        /*000b*/ 	.byte	0x5f, 0x5f, 0x43, 0x55, 0x44, 0x41, 0x5f, 0x50, 0x52, 0x45, 0x43, 0x5f, 0x53, 0x51, 0x52, 0x54
        /*001b*/ 	.byte	0x00
.L_1:


//--------------------- .nv.constant0.triton_poi_fused__native_batch_norm_legit_no_training_relu_1 --------------------------
	.section	.nv.constant0.triton_poi_fused__native_batch_norm_legit_no_training_relu_1,"a",@progbits
	.sectionflags	@""
	.align	4
.nv.constant0.triton_poi_fused__native_batch_norm_legit_no_training_relu_1:
	.zero		580
